//
// Generated by NVIDIA NVVM Compiler
//
// Compiler Build ID: CL-36424714
// Cuda compilation tools, release 13.0, V13.0.88
// Based on NVVM 20.0.0
//

.version 9.0
.target sm_100
.address_size 64

	// .globl	_Z17kernel_no_atomicsPiS_

.visible .entry _Z17kernel_no_atomicsPiS_(
	.param .u64 .ptr .align 1 _Z17kernel_no_atomicsPiS__param_0,
	.param .u64 .ptr .align 1 _Z17kernel_no_atomicsPiS__param_1
)
{
	.reg .pred 	%p<18>;
	.reg .b32 	%r<94>;
	.reg .b64 	%rd<9>;

	ld.param.u64 	%rd5, [_Z17kernel_no_atomicsPiS__param_0];
	ld.param.u64 	%rd6, [_Z17kernel_no_atomicsPiS__param_1];
	cvta.to.global.u64 	%rd1, %rd6;
	cvta.to.global.u64 	%rd7, %rd5;
	ld.global.u32 	%r68, [%rd1];
	ld.global.u32 	%r71, [%rd1+4];
	ld.global.u32 	%r72, [%rd1+8];
	add.s64 	%rd8, %rd7, 16;
	mov.b32 	%r69, 0;
$L__BB0_1:
	ld.global.u32 	%r58, [%rd8+-16];
	add.s32 	%r8, %r68, %r58;
	st.global.u32 	[%rd1], %r8;
	ld.global.u32 	%r9, [%rd8+-16];
	setp.le.s32 	%p1, %r9, %r71;
	mov.u32 	%r70, %r9;
	@%p1 bra 	$L__BB0_3;
	st.global.u32 	[%rd1+4], %r9;
	ld.global.u32 	%r70, [%rd8+-16];
	mov.u32 	%r71, %r9;
$L__BB0_3:
	setp.ge.s32 	%p2, %r70, %r72;
	@%p2 bra 	$L__BB0_5;
	st.global.u32 	[%rd1+8], %r70;
	mov.u32 	%r72, %r70;
$L__BB0_5:
	ld.global.u32 	%r59, [%rd8+-12];
	add.s32 	%r14, %r8, %r59;
	st.global.u32 	[%rd1], %r14;
	ld.global.u32 	%r15, [%rd8+-12];
	setp.le.s32 	%p3, %r15, %r71;
	mov.u32 	%r73, %r15;
	@%p3 bra 	$L__BB0_7;
	st.global.u32 	[%rd1+4], %r15;
	ld.global.u32 	%r73, [%rd8+-12];
	mov.u32 	%r71, %r15;
$L__BB0_7:
	setp.ge.s32 	%p4, %r73, %r72;
	@%p4 bra 	$L__BB0_9;
	st.global.u32 	[%rd1+8], %r73;
	mov.u32 	%r72, %r73;
$L__BB0_9:
	ld.global.u32 	%r60, [%rd8+-8];
	add.s32 	%r20, %r14, %r60;
	st.global.u32 	[%rd1], %r20;
	ld.global.u32 	%r21, [%rd8+-8];
	setp.le.s32 	%p5, %r21, %r71;
	mov.u32 	%r76, %r21;
	@%p5 bra 	$L__BB0_11;
	st.global.u32 	[%rd1+4], %r21;
	ld.global.u32 	%r76, [%rd8+-8];
	mov.u32 	%r71, %r21;
$L__BB0_11:
	setp.ge.s32 	%p6, %r76, %r72;
	@%p6 bra 	$L__BB0_13;
	st.global.u32 	[%rd1+8], %r76;
	mov.u32 	%r72, %r76;
$L__BB0_13:
	ld.global.u32 	%r61, [%rd8+-4];
	add.s32 	%r26, %r20, %r61;
	st.global.u32 	[%rd1], %r26;
	ld.global.u32 	%r27, [%rd8+-4];
	setp.le.s32 	%p7, %r27, %r71;
	mov.u32 	%r79, %r27;
	@%p7 bra 	$L__BB0_15;
	st.global.u32 	[%rd1+4], %r27;
	ld.global.u32 	%r79, [%rd8+-4];
	mov.u32 	%r71, %r27;
$L__BB0_15:
	setp.ge.s32 	%p8, %r79, %r72;
	@%p8 bra 	$L__BB0_17;
	st.global.u32 	[%rd1+8], %r79;
	mov.u32 	%r72, %r79;
$L__BB0_17:
	ld.global.u32 	%r62, [%rd8];
	add.s32 	%r32, %r26, %r62;
	st.global.u32 	[%rd1], %r32;
	ld.global.u32 	%r33, [%rd8];
	setp.le.s32 	%p9, %r33, %r71;
	mov.u32 	%r82, %r33;
	@%p9 bra 	$L__BB0_19;
	st.global.u32 	[%rd1+4], %r33;
	ld.global.u32 	%r82, [%rd8];
	mov.u32 	%r71, %r33;
$L__BB0_19:
	setp.ge.s32 	%p10, %r82, %r72;
	@%p10 bra 	$L__BB0_21;
	st.global.u32 	[%rd1+8], %r82;
	mov.u32 	%r72, %r82;
$L__BB0_21:
	ld.global.u32 	%r63, [%rd8+4];
	add.s32 	%r38, %r32, %r63;
	st.global.u32 	[%rd1], %r38;
	ld.global.u32 	%r39, [%rd8+4];
	setp.le.s32 	%p11, %r39, %r71;
	mov.u32 	%r85, %r39;
	@%p11 bra 	$L__BB0_23;
	st.global.u32 	[%rd1+4], %r39;
	ld.global.u32 	%r85, [%rd8+4];
	mov.u32 	%r71, %r39;
$L__BB0_23:
	setp.ge.s32 	%p12, %r85, %r72;
	@%p12 bra 	$L__BB0_25;
	st.global.u32 	[%rd1+8], %r85;
	mov.u32 	%r72, %r85;
$L__BB0_25:
	ld.global.u32 	%r64, [%rd8+8];
	add.s32 	%r44, %r38, %r64;
	st.global.u32 	[%rd1], %r44;
	ld.global.u32 	%r45, [%rd8+8];
	setp.le.s32 	%p13, %r45, %r71;
	mov.u32 	%r88, %r45;
	@%p13 bra 	$L__BB0_27;
	st.global.u32 	[%rd1+4], %r45;
	ld.global.u32 	%r88, [%rd8+8];
	mov.u32 	%r71, %r45;
$L__BB0_27:
	setp.ge.s32 	%p14, %r88, %r72;
	@%p14 bra 	$L__BB0_29;
	st.global.u32 	[%rd1+8], %r88;
	mov.u32 	%r72, %r88;
$L__BB0_29:
	ld.global.u32 	%r65, [%rd8+12];
	add.s32 	%r68, %r44, %r65;
	st.global.u32 	[%rd1], %r68;
	ld.global.u32 	%r51, [%rd8+12];
	setp.le.s32 	%p15, %r51, %r71;
	mov.u32 	%r91, %r51;
	@%p15 bra 	$L__BB0_31;
	st.global.u32 	[%rd1+4], %r51;
	ld.global.u32 	%r91, [%rd8+12];
	mov.u32 	%r71, %r51;
$L__BB0_31:
	setp.ge.s32 	%p16, %r91, %r72;
	@%p16 bra 	$L__BB0_33;
	st.global.u32 	[%rd1+8], %r91;
	mov.u32 	%r72, %r91;
$L__BB0_33:
	add.s32 	%r69, %r69, 8;
	add.s64 	%rd8, %rd8, 32;
	setp.ne.s32 	%p17, %r69, 1048576;
	@%p17 bra 	$L__BB0_1;
	ret;

}
	// .globl	_Z22kernel_partial_atomicsPiS_
.visible .entry _Z22kernel_partial_atomicsPiS_(
	.param .u64 .ptr .align 1 _Z22kernel_partial_atomicsPiS__param_0,
	.param .u64 .ptr .align 1 _Z22kernel_partial_atomicsPiS__param_1
)
{
	.reg .pred 	%p<2>;
	.reg .b32 	%r<49>;
	.reg .b64 	%rd<11>;

	ld.param.u64 	%rd5, [_Z22kernel_partial_atomicsPiS__param_0];
	ld.param.u64 	%rd4, [_Z22kernel_partial_atomicsPiS__param_1];
	cvta.to.global.u64 	%rd6, %rd5;
	mov.u32 	%r11, %ctaid.x;
	shl.b32 	%r12, %r11, 8;
	mul.wide.u32 	%rd7, %r12, 4;
	add.s64 	%rd8, %rd7, %rd6;
	add.s64 	%rd10, %rd8, 16;
	mov.b32 	%r46, 0;
	mov.b32 	%r45, 1024;
	mov.u32 	%r47, %r46;
	mov.u32 	%r48, %r46;
$L__BB1_1:
	ld.global.u32 	%r13, [%rd10+-16];
	add.s32 	%r14, %r47, %r13;
	max.s32 	%r15, %r13, %r46;
	min.s32 	%r16, %r13, %r45;
	ld.global.u32 	%r17, [%rd10+-12];
	add.s32 	%r18, %r14, %r17;
	max.s32 	%r19, %r17, %r15;
	min.s32 	%r20, %r17, %r16;
	ld.global.u32 	%r21, [%rd10+-8];
	add.s32 	%r22, %r18, %r21;
	max.s32 	%r23, %r21, %r19;
	min.s32 	%r24, %r21, %r20;
	ld.global.u32 	%r25, [%rd10+-4];
	add.s32 	%r26, %r22, %r25;
	max.s32 	%r27, %r25, %r23;
	min.s32 	%r28, %r25, %r24;
	ld.global.u32 	%r29, [%rd10];
	add.s32 	%r30, %r26, %r29;
	max.s32 	%r31, %r29, %r27;
	min.s32 	%r32, %r29, %r28;
	ld.global.u32 	%r33, [%rd10+4];
	add.s32 	%r34, %r30, %r33;
	max.s32 	%r35, %r33, %r31;
	min.s32 	%r36, %r33, %r32;
	ld.global.u32 	%r37, [%rd10+8];
	add.s32 	%r38, %r34, %r37;
	max.s32 	%r39, %r37, %r35;
	min.s32 	%r40, %r37, %r36;
	ld.global.u32 	%r41, [%rd10+12];
	add.s32 	%r47, %r38, %r41;
	max.s32 	%r46, %r41, %r39;
	min.s32 	%r45, %r41, %r40;
	add.s32 	%r48, %r48, 8;
	add.s64 	%rd10, %rd10, 32;
	setp.ne.s32 	%p1, %r48, 256;
	@%p1 bra 	$L__BB1_1;
	cvta.to.global.u64 	%rd9, %rd4;
	atom.global.add.u32 	%r42, [%rd9], %r47;
	atom.global.max.s32 	%r43, [%rd9+4], %r46;
	atom.global.min.s32 	%r44, [%rd9+8], %r45;
	ret;

}
	// .globl	_Z19kernel_full_atomicsPiS_
.visible .entry _Z19kernel_full_atomicsPiS_(
	.param .u64 .ptr .align 1 _Z19kernel_full_atomicsPiS__param_0,
	.param .u64 .ptr .align 1 _Z19kernel_full_atomicsPiS__param_1
)
{
	.reg .b32 	%r<11>;
	.reg .b64 	%rd<7>;

	ld.param.u64 	%rd1, [_Z19kernel_full_atomicsPiS__param_0];
	ld.param.u64 	%rd2, [_Z19kernel_full_atomicsPiS__param_1];
	cvta.to.global.u64 	%rd3, %rd2;
	cvta.to.global.u64 	%rd4, %rd1;
	mov.u32 	%r1, %ctaid.x;
	mov.u32 	%r2, %ntid.x;
	mov.u32 	%r3, %tid.x;
	mad.lo.s32 	%r4, %r1, %r2, %r3;
	mul.wide.u32 	%rd5, %r4, 4;
	add.s64 	%rd6, %rd4, %rd5;
	ld.global.u32 	%r5, [%rd6];
	atom.global.add.u32 	%r6, [%rd3], %r5;
	ld.global.u32 	%r7, [%rd6];
	atom.global.max.s32 	%r8, [%rd3+4], %r7;
	ld.global.u32 	%r9, [%rd6];
	atom.global.min.s32 	%r10, [%rd3+8], %r9;
	ret;

}


// ===== COMPILED SASS (sm_100) =====

	.target	sm_100

	.elftype	@"ET_EXEC"


//--------------------- .note.nv.tkinfo           --------------------------
	.section	.note.nv.tkinfo,"",@"SHT_NOTE"
	.sectionflags	@"SHF_NOTE_NV_TKINFO"
	.tkinfo
        /*0018*/ 	.word	0x00000002
        /*0030*/ 	.string	""
        /*0030*/ 	.string	"ptxas"
        /*0030*/ 	.string	"Cuda compilation tools, release 13.0, V13.0.88"
        /*0030*/ 	.string	"Build cuda_13.0.r13.0/compiler.36424714_0"
        /*0030*/ 	.string	"-arch sm_100 -m 64 "



//--------------------- .note.nv.cuinfo           --------------------------
	.section	.note.nv.cuinfo,"",@"SHT_NOTE"
	.sectionflags	@"SHF_NOTE_NV_CUINFO"
        /*0018*/ 	.short	0x0002
        /*001a*/ 	.short	0x0064
        /*001c*/ 	.short	0x0082
	.zero		2


//--------------------- .nv.info                  --------------------------
	.section	.nv.info,"",@"SHT_CUDA_INFO"
	.align	4


	//----- nvinfo : EIATTR_REGCOUNT
	.align		4
        /*0000*/ 	.byte	0x04, 0x2f
        /*0002*/ 	.short	(.L_1 - .L_0)
	.align		4
.L_0:
        /*0004*/ 	.word	index@(_Z17kernel_no_atomicsPiS_)
        /*0008*/ 	.word	0x00000010


	//----- nvinfo : EIATTR_FRAME_SIZE
	.align		4
.L_1:
        /*000c*/ 	.byte	0x04, 0x11
        /*000e*/ 	.short	(.L_3 - .L_2)
	.align		4
.L_2:
        /*0010*/ 	.word	index@(_Z17kernel_no_atomicsPiS_)
        /*0014*/ 	.word	0x00000000


	//----- nvinfo : EIATTR_REGCOUNT
	.align		4
.L_3:
        /*0018*/ 	.byte	0x04, 0x2f
        /*001a*/ 	.short	(.L_5 - .L_4)
	.align		4
.L_4:
        /*001c*/ 	.word	index@(_Z22kernel_partial_atomicsPiS_)
        /*0020*/ 	.word	0x0000001d


	//----- nvinfo : EIATTR_FRAME_SIZE
	.align		4
.L_5:
        /*0024*/ 	.byte	0x04, 0x11
        /*0026*/ 	.short	(.L_7 - .L_6)
	.align		4
.L_6:
        /*0028*/ 	.word	index@(_Z22kernel_partial_atomicsPiS_)
        /*002c*/ 	.word	0x00000000


	//----- nvinfo : EIATTR_REGCOUNT
	.align		4
.L_7:
        /*0030*/ 	.byte	0x04, 0x2f
        /*0032*/ 	.short	(.L_9 - .L_8)
	.align		4
.L_8:
        /*0034*/ 	.word	index@(_Z19kernel_full_atomicsPiS_)
        /*0038*/ 	.word	0x0000000e


	//----- nvinfo : EIATTR_FRAME_SIZE
	.align		4
.L_9:
        /*003c*/ 	.byte	0x04, 0x11
        /*003e*/ 	.short	(.L_11 - .L_10)
	.align		4
.L_10:
        /*0040*/ 	.word	index@(_Z19kernel_full_atomicsPiS_)
        /*0044*/ 	.word	0x00000000


	//----- nvinfo : EIATTR_MIN_STACK_SIZE
	.align		4
.L_11:
        /*0048*/ 	.byte	0x04, 0x12
        /*004a*/ 	.short	(.L_13 - .L_12)
	.align		4
.L_12:
        /*004c*/ 	.word	index@(_Z19kernel_full_atomicsPiS_)
        /*0050*/ 	.word	0x00000000


	//----- nvinfo : EIATTR_MIN_STACK_SIZE
	.align		4
.L_13:
        /*0054*/ 	.byte	0x04, 0x12
        /*0056*/ 	.short	(.L_15 - .L_14)
	.align		4
.L_14:
        /*0058*/ 	.word	index@(_Z22kernel_partial_atomicsPiS_)
        /*005c*/ 	.word	0x00000000


	//----- nvinfo : EIATTR_MIN_STACK_SIZE
	.align		4
.L_15:
        /*0060*/ 	.byte	0x04, 0x12
        /*0062*/ 	.short	(.L_17 - .L_16)
	.align		4
.L_16:
        /*0064*/ 	.word	index@(_Z17kernel_no_atomicsPiS_)
        /*0068*/ 	.word	0x00000000
.L_17:


//--------------------- .nv.compat                --------------------------
	.section	.nv.compat,"",@"SHT_CUDA_COMPAT_INFO"
	.align	4
        /*0000*/ 	.byte	0x02, 0x09, 0x00, 0x00, 0x02, 0x02, 0x01, 0x00, 0x02, 0x05, 0x05, 0x00, 0x03, 0x07, 0x01, 0x01
        /*0010*/ 	.byte	0x02, 0x03, 0x00, 0x00, 0x02, 0x06, 0x01, 0x00, 0x04, 0x0b, 0x08, 0x00, 0x09, 0x00, 0x00, 0x00
        /*0020*/ 	.byte	0x00, 0x00, 0x00, 0x00


//--------------------- .nv.info._Z19kernel_full_atomicsPiS_ --------------------------
	.section	.nv.info._Z19kernel_full_atomicsPiS_,"",@"SHT_CUDA_INFO"
	.sectionflags	@""
	.align	4


	//----- nvinfo : EIATTR_CUDA_API_VERSION
	.align		4
        /*0000*/ 	.byte	0x04, 0x37
        /*0002*/ 	.short	(.L_19 - .L_18)
.L_18:
        /*0004*/ 	.word	0x00000082


	//----- nvinfo : EIATTR_KPARAM_INFO
	.align		4
.L_19:
        /*0008*/ 	.byte	0x04, 0x17
        /*000a*/ 	.short	(.L_21 - .L_20)
.L_20:
        /*000c*/ 	.word	0x00000000
        /*0010*/ 	.short	0x0001
        /*0012*/ 	.short	0x0008
        /*0014*/ 	.byte	0x00, 0xf5, 0x21, 0x00


	//----- nvinfo : EIATTR_KPARAM_INFO
	.align		4
.L_21:
        /*0018*/ 	.byte	0x04, 0x17
        /*001a*/ 	.short	(.L_23 - .L_22)
.L_22:
        /*001c*/ 	.word	0x00000000
        /*0020*/ 	.short	0x0000
        /*0022*/ 	.short	0x0000
        /*0024*/ 	.byte	0x00, 0xf5, 0x21, 0x00


	//----- nvinfo : EIATTR_SPARSE_MMA_MASK
	.align		4
.L_23:
        /*0028*/ 	.byte	0x03, 0x50
        /*002a*/ 	.short	0x0000


	//----- nvinfo : EIATTR_MAXREG_COUNT
	.align		4
        /*002c*/ 	.byte	0x03, 0x1b
        /*002e*/ 	.short	0x00ff


	//----- nvinfo : EIATTR_MERCURY_ISA_VERSION
	.align		4
        /*0030*/ 	.byte	0x03, 0x5f
        /*0032*/ 	.short	0x0101


	//----- nvinfo : EIATTR_INT_WARP_WIDE_INSTR_OFFSETS
	.align		4
        /*0034*/ 	.byte	0x04, 0x31
        /*0036*/ 	.short	(.L_25 - .L_24)


	//   ....[0]....
.L_24:
        /*0038*/ 	.word	0x000000a0


	//   ....[1]....
        /*003c*/ 	.word	0x000000e0


	//   ....[2]....
        /*0040*/ 	.word	0x00000160


	//   ....[3]....
        /*0044*/ 	.word	0x000001b0


	//----- nvinfo : EIATTR_VRC_CTA_INIT_COUNT
	.align		4
.L_25:
        /*0048*/ 	.byte	0x02, 0x4a
	.zero		1
	.zero		1


	//----- nvinfo : EIATTR_EXIT_INSTR_OFFSETS
	.align		4
        /*004c*/ 	.byte	0x04, 0x1c
        /*004e*/ 	.short	(.L_27 - .L_26)


	//   ....[0]....
.L_26:
        /*0050*/ 	.word	0x000001e0


	//----- nvinfo : EIATTR_CBANK_PARAM_SIZE
	.align		4
.L_27:
        /*0054*/ 	.byte	0x03, 0x19
        /*0056*/ 	.short	0x0010


	//----- nvinfo : EIATTR_PARAM_CBANK
	.align		4
        /*0058*/ 	.byte	0x04, 0x0a
        /*005a*/ 	.short	(.L_29 - .L_28)
	.align		4
.L_28:
        /*005c*/ 	.word	index@(.nv.constant0._Z19kernel_full_atomicsPiS_)
        /*0060*/ 	.short	0x0380
        /*0062*/ 	.short	0x0010


	//----- nvinfo : EIATTR_SW_WAR
	.align		4
.L_29:
        /*0064*/ 	.byte	0x04, 0x36
        /*0066*/ 	.short	(.L_31 - .L_30)
.L_30:
        /*0068*/ 	.word	0x00000008
.L_31:


//--------------------- .nv.info._Z22kernel_partial_atomicsPiS_ --------------------------
	.section	.nv.info._Z22kernel_partial_atomicsPiS_,"",@"SHT_CUDA_INFO"
	.sectionflags	@""
	.align	4


	//----- nvinfo : EIATTR_CUDA_API_VERSION
	.align		4
        /*0000*/ 	.byte	0x04, 0x37
        /*0002*/ 	.short	(.L_33 - .L_32)
.L_32:
        /*0004*/ 	.word	0x00000082


	//----- nvinfo : EIATTR_KPARAM_INFO
	.align		4
.L_33:
        /*0008*/ 	.byte	0x04, 0x17
        /*000a*/ 	.short	(.L_35 - .L_34)
.L_34:
        /*000c*/ 	.word	0x00000000
        /*0010*/ 	.short	0x0001
        /*0012*/ 	.short	0x0008
        /*0014*/ 	.byte	0x00, 0xf5, 0x21, 0x00


	//----- nvinfo : EIATTR_KPARAM_INFO
	.align		4
.L_35:
        /*0018*/ 	.byte	0x04, 0x17
        /*001a*/ 	.short	(.L_37 - .L_36)
.L_36:
        /*001c*/ 	.word	0x00000000
        /*0020*/ 	.short	0x0000
        /*0022*/ 	.short	0x0000
        /*0024*/ 	.byte	0x00, 0xf5, 0x21, 0x00


	//----- nvinfo : EIATTR_SPARSE_MMA_MASK
	.align		4
.L_37:
        /*0028*/ 	.byte	0x03, 0x50
        /*002a*/ 	.short	0x0000


	//----- nvinfo : EIATTR_MAXREG_COUNT
	.align		4
        /*002c*/ 	.byte	0x03, 0x1b
        /*002e*/ 	.short	0x00ff


	//----- nvinfo : EIATTR_MERCURY_ISA_VERSION
	.align		4
        /*0030*/ 	.byte	0x03, 0x5f
        /*0032*/ 	.short	0x0101


	//----- nvinfo : EIATTR_INT_WARP_WIDE_INSTR_OFFSETS
	.align		4
        /*0034*/ 	.byte	0x04, 0x31
        /*0036*/ 	.short	(.L_39 - .L_38)


	//   ....[0]....
.L_38:
        /*0038*/ 	.word	0x00000b60


	//   ....[1]....
        /*003c*/ 	.word	0x00000b70


	//   ....[2]....
        /*0040*/ 	.word	0x00000b80


	//----- nvinfo : EIATTR_VRC_CTA_INIT_COUNT
	.align		4
.L_39:
        /*0044*/ 	.byte	0x02, 0x4a
	.zero		1
	.zero		1


	//----- nvinfo : EIATTR_EXIT_INSTR_OFFSETS
	.align		4
        /*0048*/ 	.byte	0x04, 0x1c
        /*004a*/ 	.short	(.L_41 - .L_40)


	//   ....[0]....
.L_40:
        /*004c*/ 	.word	0x00000c60


	//----- nvinfo : EIATTR_CBANK_PARAM_SIZE
	.align		4
.L_41:
        /*0050*/ 	.byte	0x03, 0x19
        /*0052*/ 	.short	0x0010


	//----- nvinfo : EIATTR_PARAM_CBANK
	.align		4
        /*0054*/ 	.byte	0x04, 0x0a
        /*0056*/ 	.short	(.L_43 - .L_42)
	.align		4
.L_42:
        /*0058*/ 	.word	index@(.nv.constant0._Z22kernel_partial_atomicsPiS_)
        /*005c*/ 	.short	0x0380
        /*005e*/ 	.short	0x0010


	//----- nvinfo : EIATTR_SW_WAR
	.align		4
.L_43:
        /*0060*/ 	.byte	0x04, 0x36
        /*0062*/ 	.short	(.L_45 - .L_44)
.L_44:
        /*0064*/ 	.word	0x00000008
.L_45:


//--------------------- .nv.info._Z17kernel_no_atomicsPiS_ --------------------------
	.section	.nv.info._Z17kernel_no_atomicsPiS_,"",@"SHT_CUDA_INFO"
	.sectionflags	@""
	.align	4


	//----- nvinfo : EIATTR_CUDA_API_VERSION
	.align		4
        /*0000*/ 	.byte	0x04, 0x37
        /*0002*/ 	.short	(.L_47 - .L_46)
.L_46:
        /*0004*/ 	.word	0x00000082


	//----- nvinfo : EIATTR_KPARAM_INFO
	.align		4
.L_47:
        /*0008*/ 	.byte	0x04, 0x17
        /*000a*/ 	.short	(.L_49 - .L_48)
.L_48:
        /*000c*/ 	.word	0x00000000
        /*0010*/ 	.short	0x0001
        /*0012*/ 	.short	0x0008
        /*0014*/ 	.byte	0x00, 0xf5, 0x21, 0x00


	//----- nvinfo : EIATTR_KPARAM_INFO
	.align		4
.L_49:
        /*0018*/ 	.byte	0x04, 0x17
        /*001a*/ 	.short	(.L_51 - .L_50)
.L_50:
        /*001c*/ 	.word	0x00000000
        /*0020*/ 	.short	0x0000
        /*0022*/ 	.short	0x0000
        /*0024*/ 	.byte	0x00, 0xf5, 0x21, 0x00


	//----- nvinfo : EIATTR_SPARSE_MMA_MASK
	.align		4
.L_51:
        /*0028*/ 	.byte	0x03, 0x50
        /*002a*/ 	.short	0x0000


	//----- nvinfo : EIATTR_MAXREG_COUNT
	.align		4
        /*002c*/ 	.byte	0x03, 0x1b
        /*002e*/ 	.short	0x00ff


	//----- nvinfo : EIATTR_MERCURY_ISA_VERSION
	.align		4
        /*0030*/ 	.byte	0x03, 0x5f
        /*0032*/ 	.short	0x0101


	//----- nvinfo : EIATTR_VRC_CTA_INIT_COUNT
	.align		4
        /*0034*/ 	.byte	0x02, 0x4a
	.zero		1
	.zero		1


	//----- nvinfo : EIATTR_EXIT_INSTR_OFFSETS
	.align		4
        /*0038*/ 	.byte	0x04, 0x1c
        /*003a*/ 	.short	(.L_53 - .L_52)


	//   ....[0]....
.L_52:
        /*003c*/ 	.word	0x000007b0


	//----- nvinfo : EIATTR_CBANK_PARAM_SIZE
	.align		4
.L_53:
        /*0040*/ 	.byte	0x03, 0x19
        /*0042*/ 	.short	0x0010


	//----- nvinfo : EIATTR_PARAM_CBANK
	.align		4
        /*0044*/ 	.byte	0x04, 0x0a
        /*0046*/ 	.short	(.L_55 - .L_54)
	.align		4
.L_54:
        /*0048*/ 	.word	index@(.nv.constant0._Z17kernel_no_atomicsPiS_)
        /*004c*/ 	.short	0x0380
        /*004e*/ 	.short	0x0010


	//----- nvinfo : EIATTR_SW_WAR
	.align		4
.L_55:
        /*0050*/ 	.byte	0x04, 0x36
        /*0052*/ 	.short	(.L_57 - .L_56)
.L_56:
        /*0054*/ 	.word	0x00000008
.L_57:


//--------------------- .nv.callgraph             --------------------------
	.section	.nv.callgraph,"",@"SHT_CUDA_CALLGRAPH"
	.align	4
	.sectionentsize	8
	.align		4
        /*0000*/ 	.word	0x00000000
	.align		4
        /*0004*/ 	.word	0xffffffff
	.align		4
        /*0008*/ 	.word	0x00000000
	.align		4
        /*000c*/ 	.word	0xfffffffe
	.align		4
        /*0010*/ 	.word	0x00000000
	.align		4
        /*0014*/ 	.word	0xfffffffd
	.align		4
        /*0018*/ 	.word	0x00000000
	.align		4
        /*001c*/ 	.word	0xfffffffc


//--------------------- .text._Z19kernel_full_atomicsPiS_ --------------------------
	.section	.text._Z19kernel_full_atomicsPiS_,"ax",@progbits
	.align	128
        .global         _Z19kernel_full_atomicsPiS_
        .type           _Z19kernel_full_atomicsPiS_,@function
        .size           _Z19kernel_full_atomicsPiS_,(.L_x_13 - _Z19kernel_full_atomicsPiS_)
        .other          _Z19kernel_full_atomicsPiS_,@"STO_CUDA_ENTRY STV_DEFAULT"
_Z19kernel_full_atomicsPiS_:
.text._Z19kernel_full_atomicsPiS_:
[----:B------:R-:W-:Y:S01]  /*0000*/  LDC R1, c[0x0][0x37c] ;  /* 0x0000df00ff017b82 */ /* 0x000fe20000000800 */
[----:B------:R-:W0:Y:S07]  /*0010*/  S2R R0, SR_TID.X ;  /* 0x0000000000007919 */ /* 0x000e2e0000002100 */
[----:B------:R-:W0:Y:S01]  /*0020*/  S2UR UR4, SR_CTAID.X ;  /* 0x00000000000479c3 */ /* 0x000e220000002500 */
[----:B------:R-:W1:Y:S07]  /*0030*/  LDCU.64 UR6, c[0x0][0x358] ;  /* 0x00006b00ff0677ac */ /* 0x000e6e0008000a00 */
[----:B------:R-:W0:Y:S08]  /*0040*/  LDC R5, c[0x0][0x360] ;  /* 0x0000d800ff057b82 */ /* 0x000e300000000800 */
[----:B------:R-:W2:Y:S01]  /*0050*/  LDC.64 R2, c[0x0][0x380] ;  /* 0x0000e000ff027b82 */ /* 0x000ea20000000a00 */
[----:B0-----:R-:W-:-:S04]  /*0060*/  IMAD R5, R5, UR4, R0 ;  /* 0x0000000405057c24 */ /* 0x001fc8000f8e0200 */
[----:B--2---:R-:W-:-:S05]  /*0070*/  IMAD.WIDE.U32 R2, R5, 0x4, R2 ;  /* 0x0000000405027825 */ /* 0x004fca00078e0002 */
[----:B-1----:R-:W2:Y:S01]  /*0080*/  LDG.E R0, desc[UR6][R2.64] ;  /* 0x0000000602007981 */ /* 0x002ea2000c1e1900 */
[----:B------:R-:W0:Y:S01]  /*0090*/  LDC.64 R4, c[0x0][0x388] ;  /* 0x0000e200ff047b82 */ /* 0x000e220000000a00 */
[----:B------:R-:W-:Y:S01]  /*00a0*/  VOTEU.ANY UR4, UPT, PT ;  /* 0x0000000000047886 */ /* 0x000fe200038e0100 */
[----:B------:R-:W1:Y:S01]  /*00b0*/  S2R R6, SR_LANEID ;  /* 0x0000000000067919 */ /* 0x000e620000000000 */
[----:B------:R-:W-:-:S06]  /*00c0*/  UFLO.U32 UR4, UR4 ;  /* 0x00000004000472bd */ /* 0x000fcc00080e0000 */
[----:B-1----:R-:W-:Y:S01]  /*00d0*/  ISETP.EQ.U32.AND P0, PT, R6, UR4, PT ;  /* 0x0000000406007c0c */ /* 0x002fe2000bf02070 */
[----:B--2---:R-:W1:Y:S02]  /*00e0*/  REDUX.SUM UR5, R0 ;  /* 0x00000000000573c4 */ /* 0x004e64000000c000 */
[----:B-1----:R-:W-:Y:S02]  /*00f0*/  IMAD.U32 R9, RZ, RZ, UR5 ;  /* 0x00000005ff097e24 */ /* 0x002fe4000f8e00ff */
[----:B------:R-:W1:Y:S08]  /*0100*/  LDCU.64 UR4, c[0x0][0x388] ;  /* 0x00007100ff0477ac */ /* 0x000e700008000a00 */
[----:B0-----:R0:W-:Y:S04]  /*0110*/  @P0 REDG.E.ADD.STRONG.GPU desc[UR6][R4.64], R9 ;  /* 0x000000090400098e */ /* 0x0011e8000c12e106 */
[----:B------:R-:W2:Y:S01]  /*0120*/  LDG.E R6, desc[UR6][R2.64] ;  /* 0x0000000602067981 */ /* 0x000ea2000c1e1900 */
[----:B-1----:R-:W-:-:S04]  /*0130*/  UIADD3 UR4, UP0, UPT, UR4, 0x4, URZ ;  /* 0x0000000404047890 */ /* 0x002fc8000ff1e0ff */
[----:B------:R-:W-:-:S06]  /*0140*/  UIADD3.X UR5, UPT, UPT, URZ, UR5, URZ, UP0, !UPT ;  /* 0x00000005ff057290 */ /* 0x000fcc00087fe4ff */
[----:B------:R-:W-:Y:S01]  /*0150*/  IMAD.U32 R7, RZ, RZ, UR5 ;  /* 0x00000005ff077e24 */ /* 0x000fe2000f8e00ff */
[----:B--2---:R-:W-:Y:S02]  /*0160*/  CREDUX.MAX.S32 UR8, R6 ;  /* 0x00000000060872cc */ /* 0x004fe40000000200 */
[----:B------:R-:W-:-:S11]  /*0170*/  MOV R6, UR4 ;  /* 0x0000000400067c02 */ /* 0x000fd60008000f00 */
[----:B------:R-:W-:-:S05]  /*0180*/  MOV R11, UR8 ;  /* 0x00000008000b7c02 */ /* 0x000fca0008000f00 */
[----:B------:R-:W-:Y:S04]  /*0190*/  @P0 REDG.E.MAX.S32.STRONG.GPU desc[UR6][R6.64], R11 ;  /* 0x0000000b0600098e */ /* 0x000fe8000d12e306 */
[----:B------:R-:W2:Y:S02]  /*01a0*/  LDG.E R0, desc[UR6][R2.64] ;  /* 0x0000000602007981 */ /* 0x000ea4000c1e1900 */
[----:B--2---:R-:W-:-:S13]  /*01b0*/  CREDUX.MIN.S32 UR4, R0 ;  /* 0x00000000000472cc */ /* 0x004fda0000008200 */
[----:B0-----:R-:W-:-:S05]  /*01c0*/  IMAD.U32 R5, RZ, RZ, UR4 ;  /* 0x00000004ff057e24 */ /* 0x001fca000f8e00ff */
[----:B------:R-:W-:Y:S01]  /*01d0*/  @P0 REDG.E.MIN.S32.STRONG.GPU desc[UR6][R6.64+0x4], R5 ;  /* 0x000004050600098e */ /* 0x000fe2000c92e306 */
[----:B------:R-:W-:Y:S05]  /*01e0*/  EXIT ;  /* 0x000000000000794d */ /* 0x000fea0003800000 */
.L_x_0:
[----:B------:R-:W-:-:S00]  /*01f0*/  BRA `(.L_x_0) ;  /* 0xfffffffc00fc7947 */ /* 0x000fc0000383ffff */
[----:B------:R-:W-:-:S00]  /*0200*/  NOP ;  /* 0x0000000000007918 */ /* 0x000fc00000000000 */
[----:B------:R-:W-:-:S00]  /*0210*/  NOP ;  /* 0x0000000000007918 */ /* 0x000fc00000000000 */
[----:B------:R-:W-:-:S00]  /*0220*/  NOP ;  /* 0x0000000000007918 */ /* 0x000fc00000000000 */
[----:B------:R-:W-:-:S00]  /*0230*/  NOP ;  /* 0x0000000000007918 */ /* 0x000fc00000000000 */
[----:B------:R-:W-:-:S00]  /*0240*/  NOP ;  /* 0x0000000000007918 */ /* 0x000fc00000000000 */
[----:B------:R-:W-:-:S00]  /*0250*/  NOP ;  /* 0x0000000000007918 */ /* 0x000fc00000000000 */
[----:B------:R-:W-:-:S00]  /*0260*/  NOP ;  /* 0x0000000000007918 */ /* 0x000fc00000000000 */
[----:B------:R-:W-:-:S00]  /*0270*/  NOP ;  /* 0x0000000000007918 */ /* 0x000fc00000000000 */
.L_x_13:


//--------------------- .text._Z22kernel_partial_atomicsPiS_ --------------------------
	.section	.text._Z22kernel_partial_atomicsPiS_,"ax",@progbits
	.align	128
        .global         _Z22kernel_partial_atomicsPiS_
        .type           _Z22kernel_partial_atomicsPiS_,@function
        .size           _Z22kernel_partial_atomicsPiS_,(.L_x_14 - _Z22kernel_partial_atomicsPiS_)
        .other          _Z22kernel_partial_atomicsPiS_,@"STO_CUDA_ENTRY STV_DEFAULT"
_Z22kernel_partial_atomicsPiS_:
.text._Z22kernel_partial_atomicsPiS_:
[----:B------:R-:W-:Y:S08]  /*0000*/  LDC R1, c[0x0][0x37c] ;  /* 0x0000df00ff017b82 */ /* 0x000ff00000000800 */
[----:B------:R-:W0:Y:S01]  /*0010*/  S2UR UR6, SR_CTAID.X ;  /* 0x00000000000679c3 */ /* 0x000e220000002500 */
[----:B------:R-:W1:Y:S01]  /*0020*/  LDCU.64 UR4, c[0x0][0x380] ;  /* 0x00007000ff0477ac */ /* 0x000e620008000a00 */
[----:B------:R-:W-:-:S02]  /*0030*/  IMAD.MOV.U32 R4, RZ, RZ, RZ ;  /* 0x000000ffff047224 */ /* 0x000fc400078e00ff */
[----:B------:R-:W-:Y:S01]  /*0040*/  IMAD.MOV.U32 R18, RZ, RZ, 0x400 ;  /* 0x00000400ff127424 */ /* 0x000fe200078e00ff */
[----:B------:R-:W2:Y:S01]  /*0050*/  LDCU.64 UR8, c[0x0][0x358] ;  /* 0x00006b00ff0877ac */ /* 0x000ea20008000a00 */
[----:B------:R-:W-:Y:S01]  /*0060*/  IMAD.MOV.U32 R0, RZ, RZ, RZ ;  /* 0x000000ffff007224 */ /* 0x000fe200078e00ff */
[----:B0-----:R-:W-:-:S04]  /*0070*/  USHF.L.U32 UR6, UR6, 0x8, URZ ;  /* 0x0000000806067899 */ /* 0x001fc800080006ff */
[----:B-1----:R-:W-:-:S04]  /*0080*/  UIMAD.WIDE.U32 UR4, UR6, 0x4, UR4 ;  /* 0x00000004060478a5 */ /* 0x002fc8000f8e0004 */
[----:B------:R-:W-:-:S04]  /*0090*/  UIADD3 UR6, UP0, UPT, UR4, 0x10, URZ ;  /* 0x0000001004067890 */ /* 0x000fc8000ff1e0ff */
[----:B------:R-:W-:Y:S02]  /*00a0*/  UIADD3.X UR4, UPT, UPT, URZ, UR5, URZ, UP0, !UPT ;  /* 0x00000005ff047290 */ /* 0x000fe400087fe4ff */
[----:B------:R-:W-:-:S04]  /*00b0*/  IMAD.U32 R2, RZ, RZ, UR6 ;  /* 0x00000006ff027e24 */ /* 0x000fc8000f8e00ff */
[----:B------:R-:W-:Y:S01]  /*00c0*/  IMAD.U32 R3, RZ, RZ, UR4 ;  /* 0x00000004ff037e24 */ /* 0x000fe2000f8e00ff */
[----:B--2---:R-:W-:-:S06]  /*00d0*/  UMOV UR4, URZ ;  /* 0x000000ff00047c82 */ /* 0x004fcc0008000000 */
.L_x_1:
[----:B------:R-:W2:Y:S04]  /*00e0*/  LDG.E R21, desc[UR8][R2.64+-0x10] ;  /* 0xfffff00802157981 */ /* 0x000ea8000c1e1900 */
[----:B------:R-:W2:Y:S04]  /*00f0*/  LDG.E R25, desc[UR8][R2.64+-0xc] ;  /* 0xfffff40802197981 */ /* 0x000ea8000c1e1900 */
[----:B------:R-:W3:Y:S04]  /*0100*/  LDG.E R23, desc[UR8][R2.64+-0x8] ;  /* 0xfffff80802177981 */ /* 0x000ee8000c1e1900 */
[----:B------:R-:W3:Y:S04]  /*0110*/  LDG.E R20, desc[UR8][R2.64+-0x4] ;  /* 0xfffffc0802147981 */ /* 0x000ee8000c1e1900 */
[----:B------:R-:W4:Y:S04]  /*0120*/  LDG.E R5, desc[UR8][R2.64] ;  /* 0x0000000802057981 */ /* 0x000f28000c1e1900 */
[----:B------:R-:W4:Y:S04]  /*0130*/  LDG.E R22, desc[UR8][R2.64+0x4] ;  /* 0x0000040802167981 */ /* 0x000f28000c1e1900 */
[----:B------:R-:W5:Y:S04]  /*0140*/  LDG.E R24, desc[UR8][R2.64+0x8] ;  /* 0x0000080802187981 */ /* 0x000f68000c1e1900 */
        /* <DEDUP_REMOVED lines=12> */
[----:B------:R-:W5:Y:S01]  /*0210*/  LDG.E R19, desc[UR8][R2.64+0x3c] ;  /* 0x00003c0802137981 */ /* 0x000f62000c1e1900 */
[----:B--2---:R-:W-:-:S02]  /*0220*/  IADD3 R0, PT, PT, R25, R0, R21 ;  /* 0x0000000019007210 */ /* 0x004fc40007ffe015 */
[C-C-:B------:R-:W-:Y:S02]  /*0230*/  VIMNMX3 R4, R21.reuse, R4, R25.reuse, !PT ;  /* 0x000000041504720f */ /* 0x140fe40007800119 */
[----:B------:R-:W-:Y:S02]  /*0240*/  VIMNMX3 R25, R21, R18, R25, PT ;  /* 0x000000121519720f */ /* 0x000fe40003800119 */
[----:B------:R-:W2:Y:S04]  /*0250*/  LDG.E R18, desc[UR8][R2.64+0x40] ;  /* 0x0000400802127981 */ /* 0x000ea8000c1e1900 */
[----:B------:R-:W2:Y:S01]  /*0260*/  LDG.E R21, desc[UR8][R2.64+0x44] ;  /* 0x0000440802157981 */ /* 0x000ea2000c1e1900 */
[----:B---3--:R-:W-:Y:S02]  /*0270*/  IADD3 R0, PT, PT, R20, R0, R23 ;  /* 0x0000000014007210 */ /* 0x008fe40007ffe017 */
[----:B------:R-:W-:-:S02]  /*0280*/  VIMNMX3 R4, R23, R4, R20, !PT ;  /* 0x000000041704720f */ /* 0x000fc40007800114 */
[----:B------:R-:W-:Y:S02]  /*0290*/  VIMNMX3 R25, R23, R25, R20, PT ;  /* 0x000000191719720f */ /* 0x000fe40003800114 */
[----:B------:R-:W3:Y:S04]  /*02a0*/  LDG.E R20, desc[UR8][R2.64+0x48] ;  /* 0x0000480802147981 */ /* 0x000ee8000c1e1900 */
[----:B------:R-:W3:Y:S01]  /*02b0*/  LDG.E R23, desc[UR8][R2.64+0x4c] ;  /* 0x00004c0802177981 */ /* 0x000ee2000c1e1900 */
[----:B----4-:R-:W-:Y:S02]  /*02c0*/  IADD3 R0, PT, PT, R22, R0, R5 ;  /* 0x0000000016007210 */ /* 0x010fe40007ffe005 */
[C-C-:B------:R-:W-:Y:S02]  /*02d0*/  VIMNMX3 R4, R5.reuse, R4, R22.reuse, !PT ;  /* 0x000000040504720f */ /* 0x140fe40007800116 */
[----:B------:R-:W-:-:S02]  /*02e0*/  VIMNMX3 R25, R5, R25, R22, PT ;  /* 0x000000190519720f */ /* 0x000fc40003800116 */
[----:B-----5:R-:W-:Y:S01]  /*02f0*/  IADD3 R22, PT, PT, R7, R0, R24 ;  /* 0x0000000007167210 */ /* 0x020fe20007ffe018 */
[----:B------:R-:W4:Y:S01]  /*0300*/  LDG.E R5, desc[UR8][R2.64+0x54] ;  /* 0x0000540802057981 */ /* 0x000f22000c1e1900 */
[C-C-:B------:R-:W-:Y:S02]  /*0310*/  VIMNMX3 R26, R24.reuse, R4, R7.reuse, !PT ;  /* 0x00000004181a720f */ /* 0x140fe40007800107 */
[----:B------:R-:W-:Y:S01]  /*0320*/  VIMNMX3 R25, R24, R25, R7, PT ;  /* 0x000000191819720f */ /* 0x000fe20003800107 */
[----:B------:R-:W4:Y:S01]  /*0330*/  LDG.E R0, desc[UR8][R2.64+0x50] ;  /* 0x0000500802007981 */ /* 0x000f22000c1e1900 */
[----:B------:R-:W-:-:S03]  /*0340*/  IADD3 R22, PT, PT, R9, R22, R6 ;  /* 0x0000001609167210 */ /* 0x000fc60007ffe006 */
[----:B------:R-:W5:Y:S01]  /*0350*/  LDG.E R4, desc[UR8][R2.64+0x58] ;  /* 0x0000580802047981 */ /* 0x000f62000c1e1900 */
[----:B------:R-:W-:-:S03]  /*0360*/  VIMNMX3 R26, R6, R26, R9, !PT ;  /* 0x0000001a061a720f */ /* 0x000fc60007800109 */
[----:B------:R-:W5:Y:S01]  /*0370*/  LDG.E R7, desc[UR8][R2.64+0x5c] ;  /* 0x00005c0802077981 */ /* 0x000f62000c1e1900 */
[----:B------:R-:W-:-:S03]  /*0380*/  VIMNMX3 R25, R6, R25, R9, PT ;  /* 0x000000190619720f */ /* 0x000fc60003800109 */
[----:B------:R-:W5:Y:S01]  /*0390*/  LDG.E R6, desc[UR8][R2.64+0x60] ;  /* 0x0000600802067981 */ /* 0x000f62000c1e1900 */
[----:B------:R-:W-:-:S03]  /*03a0*/  IADD3 R22, PT, PT, R11, R22, R8 ;  /* 0x000000160b167210 */ /* 0x000fc60007ffe008 */
[----:B------:R-:W5:Y:S01]  /*03b0*/  LDG.E R9, desc[UR8][R2.64+0x64] ;  /* 0x0000640802097981 */ /* 0x000f62000c1e1900 */
[C-C-:B------:R-:W-:Y:S02]  /*03c0*/  VIMNMX3 R26, R8.reuse, R26, R11.reuse, !PT ;  /* 0x0000001a081a720f */ /* 0x140fe4000780010b */
[----:B------:R-:W-:Y:S02]  /*03d0*/  VIMNMX3 R25, R8, R25, R11, PT ;  /* 0x000000190819720f */ /* 0x000fe4000380010b */
        /* <DEDUP_REMOVED lines=15> */
[----:B------:R-:W5:Y:S04]  /*04d0*/  LDG.E R17, desc[UR8][R2.64+0x80] ;  /* 0x0000800802117981 */ /* 0x000f68000c1e1900 */
[----:B------:R-:W5:Y:S01]  /*04e0*/  LDG.E R14, desc[UR8][R2.64+0x84] ;  /* 0x00008408020e7981 */ /* 0x000f62000c1e1900 */
[----:B------:R-:W-:-:S02]  /*04f0*/  IADD3 R22, PT, PT, R19, R22, R16 ;  /* 0x0000001613167210 */ /* 0x000fc40007ffe010 */
[C-C-:B------:R-:W-:Y:S02]  /*0500*/  VIMNMX3 R26, R16.reuse, R26, R19.reuse, !PT ;  /* 0x0000001a101a720f */ /* 0x140fe40007800113 */
[----:B------:R-:W-:Y:S02]  /*0510*/  VIMNMX3 R25, R16, R25, R19, PT ;  /* 0x000000191019720f */ /* 0x000fe40003800113 */
[----:B------:R-:W5:Y:S04]  /*0520*/  LDG.E R19, desc[UR8][R2.64+0x88] ;  /* 0x0000880802137981 */ /* 0x000f68000c1e1900 */
[----:B------:R-:W5:Y:S01]  /*0530*/  LDG.E R16, desc[UR8][R2.64+0x8c] ;  /* 0x00008c0802107981 */ /* 0x000f62000c1e1900 */
[----:B--2---:R-:W-:Y:S02]  /*0540*/  IADD3 R22, PT, PT, R21, R22, R18 ;  /* 0x0000001615167210 */ /* 0x004fe40007ffe012 */
[----:B------:R-:W-:-:S02]  /*0550*/  VIMNMX3 R26, R18, R26, R21, !PT ;  /* 0x0000001a121a720f */ /* 0x000fc40007800115 */
[----:B------:R-:W-:Y:S02]  /*0560*/  VIMNMX3 R25, R18, R25, R21, PT ;  /* 0x000000191219720f */ /* 0x000fe40003800115 */
[----:B------:R-:W2:Y:S04]  /*0570*/  LDG.E R21, desc[UR8][R2.64+0x90] ;  /* 0x0000900802157981 */ /* 0x000ea8000c1e1900 */
[----:B------:R-:W2:Y:S01]  /*0580*/  LDG.E R18, desc[UR8][R2.64+0x94] ;  /* 0x0000940802127981 */ /* 0x000ea2000c1e1900 */
[----:B---3--:R-:W-:Y:S02]  /*0590*/  IADD3 R22, PT, PT, R23, R22, R20 ;  /* 0x0000001617167210 */ /* 0x008fe40007ffe014 */
[C-C-:B------:R-:W-:Y:S02]  /*05a0*/  VIMNMX3 R26, R20.reuse, R26, R23.reuse, !PT ;  /* 0x0000001a141a720f */ /* 0x140fe40007800117 */
[----:B------:R-:W-:-:S02]  /*05b0*/  VIMNMX3 R25, R20, R25, R23, PT ;  /* 0x000000191419720f */ /* 0x000fc40003800117 */
[----:B------:R-:W3:Y:S04]  /*05c0*/  LDG.E R20, desc[UR8][R2.64+0x98] ;  /* 0x0000980802147981 */ /* 0x000ee8000c1e1900 */
[----:B------:R-:W3:Y:S01]  /*05d0*/  LDG.E R23, desc[UR8][R2.64+0x9c] ;  /* 0x00009c0802177981 */ /* 0x000ee2000c1e1900 */
[----:B----4-:R-:W-:Y:S02]  /*05e0*/  IADD3 R22, PT, PT, R5, R22, R0 ;  /* 0x0000001605167210 */ /* 0x010fe40007ffe000 */
[C-C-:B------:R-:W-:Y:S02]  /*05f0*/  VIMNMX3 R26, R0.reuse, R26, R5.reuse, !PT ;  /* 0x0000001a001a720f */ /* 0x140fe40007800105 */
[----:B------:R-:W-:Y:S02]  /*0600*/  VIMNMX3 R25, R0, R25, R5, PT ;  /* 0x000000190019720f */ /* 0x000fe40003800105 */
[----:B------:R-:W4:Y:S01]  /*0610*/  LDG.E R0, desc[UR8][R2.64+0xa0] ;  /* 0x0000a00802007981 */ /* 0x000f22000c1e1900 */
[----:B-----5:R-:W-:-:S02]  /*0620*/  IADD3 R22, PT, PT, R7, R22, R4 ;  /* 0x0000001607167210 */ /* 0x020fc40007ffe004 */
[C-C-:B------:R-:W-:Y:S01]  /*0630*/  VIMNMX3 R26, R4.reuse, R26, R7.reuse, !PT ;  /* 0x0000001a041a720f */ /* 0x140fe20007800107 */
[----:B------:R-:W4:Y:S01]  /*0640*/  LDG.E R5, desc[UR8][R2.64+0xa4] ;  /* 0x0000a40802057981 */ /* 0x000f22000c1e1900 */
[----:B------:R-:W-:-:S03]  /*0650*/  VIMNMX3 R25, R4, R25, R7, PT ;  /* 0x000000190419720f */ /* 0x000fc60003800107 */
[----:B------:R-:W5:Y:S01]  /*0660*/  LDG.E R7, desc[UR8][R2.64+0xa8] ;  /* 0x0000a80802077981 */ /* 0x000f62000c1e1900 */
[----:B------:R-:W-:Y:S02]  /*0670*/  IADD3 R22, PT, PT, R9, R22, R6 ;  /* 0x0000001609167210 */ /* 0x000fe40007ffe006 */
[C-C-:B------:R-:W-:Y:S01]  /*0680*/  VIMNMX3 R26, R6.reuse, R26, R9.reuse, !PT ;  /* 0x0000001a061a720f */ /* 0x140fe20007800109 */
[----:B------:R-:W5:Y:S01]  /*0690*/  LDG.E R4, desc[UR8][R2.64+0xac] ;  /* 0x0000ac0802047981 */ /* 0x000f62000c1e1900 */
[----:B------:R-:W-:-:S03]  /*06a0*/  VIMNMX3 R25, R6, R25, R9, PT ;  /* 0x000000190619720f */ /* 0x000fc60003800109 */
[----:B------:R-:W5:Y:S01]  /*06b0*/  LDG.E R9, desc[UR8][R2.64+0xb8] ;  /* 0x0000b80802097981 */ /* 0x000f62000c1e1900 */
[----:B------:R-:W-:Y:S02]  /*06c0*/  IADD3 R22, PT, PT, R11, R22, R8 ;  /* 0x000000160b167210 */ /* 0x000fe40007ffe008 */
[C-C-:B------:R-:W-:Y:S01]  /*06d0*/  VIMNMX3 R26, R8.reuse, R26, R11.reuse, !PT ;  /* 0x0000001a081a720f */ /* 0x140fe2000780010b */
        /* <DEDUP_REMOVED lines=20> */
[----:B------:R-:W-:-:S03]  /*0820*/  VIMNMX3 R26, R19, R26, R16, !PT ;  /* 0x0000001a131a720f */ /* 0x000fc60007800110 */
[----:B------:R-:W5:Y:S01]  /*0830*/  LDG.E R15, desc[UR8][R2.64+0xd4] ;  /* 0x0000d408020f7981 */ /* 0x000f62000c1e1900 */
[----:B------:R-:W-:-:S03]  /*0840*/  VIMNMX3 R16, R19, R14, R16, PT ;  /* 0x0000000e1310720f */ /* 0x000fc60003800110 */
[----:B------:R-:W5:Y:S04]  /*0850*/  LDG.E R14, desc[UR8][R2.64+0xdc] ;  /* 0x0000dc08020e7981 */ /* 0x000f68000c1e1900 */
[----:B------:R-:W5:Y:S01]  /*0860*/  LDG.E R19, desc[UR8][R2.64+0xe8] ;  /* 0x0000e80802137981 */ /* 0x000f62000c1e1900 */
[----:B--2---:R-:W-:Y:S02]  /*0870*/  IADD3 R24, PT, PT, R18, R24, R21 ;  /* 0x0000001812187210 */ /* 0x004fe40007ffe015 */
[C-C-:B------:R-:W-:Y:S02]  /*0880*/  VIMNMX3 R26, R21.reuse, R26, R18.reuse, !PT ;  /* 0x0000001a151a720f */ /* 0x140fe40007800112 */
[----:B------:R-:W-:Y:S02]  /*0890*/  VIMNMX3 R16, R21, R16, R18, PT ;  /* 0x000000101510720f */ /* 0x000fe40003800112 */
[----:B------:R-:W2:Y:S04]  /*08a0*/  LDG.E R21, desc[UR8][R2.64+0xe0] ;  /* 0x0000e00802157981 */ /* 0x000ea8000c1e1900 */
[----:B------:R-:W2:Y:S01]  /*08b0*/  LDG.E R18, desc[UR8][R2.64+0xe4] ;  /* 0x0000e40802127981 */ /* 0x000ea2000c1e1900 */
[----:B---3--:R-:W-:-:S02]  /*08c0*/  IADD3 R24, PT, PT, R23, R24, R20 ;  /* 0x0000001817187210 */ /* 0x008fc40007ffe014 */
[C-C-:B------:R-:W-:Y:S02]  /*08d0*/  VIMNMX3 R26, R20.reuse, R26, R23.reuse, !PT ;  /* 0x0000001a141a720f */ /* 0x140fe40007800117 */
[----:B------:R-:W-:Y:S02]  /*08e0*/  VIMNMX3 R20, R20, R16, R23, PT ;  /* 0x000000101414720f */ /* 0x000fe40003800117 */
[----:B------:R0:W3:Y:S01]  /*08f0*/  LDG.E R16, desc[UR8][R2.64+0xec] ;  /* 0x0000ec0802107981 */ /* 0x0000e2000c1e1900 */
[----:B----4-:R-:W-:Y:S02]  /*0900*/  IADD3 R24, PT, PT, R5, R24, R0 ;  /* 0x0000001805187210 */ /* 0x010fe40007ffe000 */
[C-C-:B------:R-:W-:Y:S02]  /*0910*/  VIMNMX3 R26, R0.reuse, R26, R5.reuse, !PT ;  /* 0x0000001a001a720f */ /* 0x140fe40007800105 */
[----:B------:R-:W-:Y:S02]  /*0920*/  VIMNMX3 R20, R0, R20, R5, PT ;  /* 0x000000140014720f */ /* 0x000fe40003800105 */
[----:B-----5:R-:W-:-:S02]  /*0930*/  IADD3 R24, PT, PT, R4, R24, R7 ;  /* 0x0000001804187210 */ /* 0x020fc40007ffe007 */
[C-C-:B------:R-:W-:Y:S02]  /*0940*/  VIMNMX3 R26, R7.reuse, R26, R4.reuse, !PT ;  /* 0x0000001a071a720f */ /* 0x140fe40007800104 */
[----:B------:R-:W-:Y:S02]  /*0950*/  VIMNMX3 R20, R7, R20, R4, PT ;  /* 0x000000140714720f */ /* 0x000fe40003800104 */
[----:B------:R-:W-:Y:S02]  /*0960*/  IADD3 R24, PT, PT, R8, R24, R11 ;  /* 0x0000001808187210 */ /* 0x000fe40007ffe00b */
[C-C-:B------:R-:W-:Y:S02]  /*0970*/  VIMNMX3 R26, R11.reuse, R26, R8.reuse, !PT ;  /* 0x0000001a0b1a720f */ /* 0x140fe40007800108 */
[----:B------:R-:W-:Y:S02]  /*0980*/  VIMNMX3 R20, R11, R20, R8, PT ;  /* 0x000000140b14720f */ /* 0x000fe40003800108 */
[----:B------:R-:W-:-:S02]  /*0990*/  IADD3 R24, PT, PT, R6, R24, R9 ;  /* 0x0000001806187210 */ /* 0x000fc40007ffe009 */
[C-C-:B------:R-:W-:Y:S02]  /*09a0*/  VIMNMX3 R26, R9.reuse, R26, R6.reuse, !PT ;  /* 0x0000001a091a720f */ /* 0x140fe40007800106 */
[----:B------:R-:W-:Y:S02]  /*09b0*/  VIMNMX3 R20, R9, R20, R6, PT ;  /* 0x000000140914720f */ /* 0x000fe40003800106 */
[----:B------:R-:W-:Y:S02]  /*09c0*/  IADD3 R24, PT, PT, R10, R24, R13 ;  /* 0x000000180a187210 */ /* 0x000fe40007ffe00d */
[C-C-:B------:R-:W-:Y:S02]  /*09d0*/  VIMNMX3 R26, R13.reuse, R26, R10.reuse, !PT ;  /* 0x0000001a0d1a720f */ /* 0x140fe4000780010a */
[----:B------:R-:W-:Y:S01]  /*09e0*/  VIMNMX3 R20, R13, R20, R10, PT ;  /* 0x000000140d14720f */ /* 0x000fe2000380010a */
[----:B------:R-:W-:Y:S01]  /*09f0*/  UIADD3 UR4, UPT, UPT, UR4, 0x40, URZ ;  /* 0x0000004004047890 */ /* 0x000fe2000fffe0ff */
[----:B------:R-:W-:-:S02]  /*0a00*/  IADD3 R0, PT, PT, R25, R24, R22 ;  /* 0x0000001819007210 */ /* 0x000fc40007ffe016 */
[C-C-:B------:R-:W-:Y:S02]  /*0a10*/  VIMNMX3 R4, R22.reuse, R26, R25.reuse, !PT ;  /* 0x0000001a1604720f */ /* 0x140fe40007800119 */
[----:B------:R-:W-:Y:S01]  /*0a20*/  VIMNMX3 R20, R22, R20, R25, PT ;  /* 0x000000141614720f */ /* 0x000fe20003800119 */
[----:B------:R-:W-:Y:S01]  /*0a30*/  UISETP.NE.AND UP0, UPT, UR4, 0x100, UPT ;  /* 0x000001000400788c */ /* 0x000fe2000bf05270 */
[----:B------:R-:W-:Y:S02]  /*0a40*/  IADD3 R0, PT, PT, R15, R0, R12 ;  /* 0x000000000f007210 */ /* 0x000fe40007ffe00c */
[C-C-:B------:R-:W-:Y:S02]  /*0a50*/  VIMNMX3 R4, R12.reuse, R4, R15.reuse, !PT ;  /* 0x000000040c04720f */ /* 0x140fe4000780010f */
[----:B------:R-:W-:Y:S02]  /*0a60*/  VIMNMX3 R12, R12, R20, R15, PT ;  /* 0x000000140c0c720f */ /* 0x000fe4000380010f */
[----:B------:R-:W-:-:S02]  /*0a70*/  IADD3 R0, PT, PT, R14, R0, R17 ;  /* 0x000000000e007210 */ /* 0x000fc40007ffe011 */
[C-C-:B------:R-:W-:Y:S02]  /*0a80*/  VIMNMX3 R4, R17.reuse, R4, R14.reuse, !PT ;  /* 0x000000041104720f */ /* 0x140fe4000780010e */
[----:B------:R-:W-:Y:S02]  /*0a90*/  VIMNMX3 R12, R17, R12, R14, PT ;  /* 0x0000000c110c720f */ /* 0x000fe4000380010e */
[----:B0-----:R-:W-:-:S05]  /*0aa0*/  IADD3 R2, P0, PT, R2, 0x100, RZ ;  /* 0x0000010002027810 */ /* 0x001fca0007f1e0ff */
[----:B------:R-:W-:Y:S01]  /*0ab0*/  IMAD.X R3, RZ, RZ, R3, P0 ;  /* 0x000000ffff037224 */ /* 0x000fe200000e0603 */
[----:B--2---:R-:W-:Y:S02]  /*0ac0*/  IADD3 R0, PT, PT, R18, R0, R21 ;  /* 0x0000000012007210 */ /* 0x004fe40007ffe015 */
[C-C-:B------:R-:W-:Y:S02]  /*0ad0*/  VIMNMX3 R4, R21.reuse, R4, R18.reuse, !PT ;  /* 0x000000041504720f */ /* 0x140fe40007800112 */
[----:B------:R-:W-:Y:S02]  /*0ae0*/  VIMNMX3 R12, R21, R12, R18, PT ;  /* 0x0000000c150c720f */ /* 0x000fe40003800112 */
[----:B---3--:R-:W-:Y:S02]  /*0af0*/  IADD3 R0, PT, PT, R16, R0, R19 ;  /* 0x0000000010007210 */ /* 0x008fe40007ffe013 */
[C-C-:B------:R-:W-:Y:S02]  /*0b00*/  VIMNMX3 R4, R19.reuse, R4, R16.reuse, !PT ;  /* 0x000000041304720f */ /* 0x140fe40007800110 */
[----:B------:R-:W-:Y:S01]  /*0b10*/  VIMNMX3 R18, R19, R12, R16, PT ;  /* 0x0000000c1312720f */ /* 0x000fe20003800110 */
[----:B------:R-:W-:Y:S06]  /*0b20*/  BRA.U UP0, `(.L_x_1) ;  /* 0xfffffff5006c7547 */ /* 0x000fec000b83ffff */
[----:B------:R-:W0:Y:S01]  /*0b30*/  S2R R5, SR_LANEID ;  /* 0x0000000000057919 */ /* 0x000e220000000000 */
[----:B------:R-:W1:Y:S01]  /*0b40*/  LDCU.64 UR6, c[0x0][0x388] ;  /* 0x00007100ff0677ac */ /* 0x000e620008000a00 */
[----:B------:R-:W2:Y:S01]  /*0b50*/  LDC.64 R2, c[0x0][0x388] ;  /* 0x0000e200ff027b82 */ /* 0x000ea20000000a00 */
[----:B------:R-:W-:Y:S01]  /*0b60*/  CREDUX.MAX.S32 UR11, R4 ;  /* 0x00000000040b72cc */ /* 0x000fe20000000200 */
[----:B------:R-:W-:Y:S01]  /*0b70*/  VOTEU.ANY UR4, UPT, PT ;  /* 0x0000000000047886 */ /* 0x000fe200038e0100 */
[----:B------:R-:W-:Y:S01]  /*0b80*/  CREDUX.MIN.S32 UR12, R18 ;  /* 0x00000000120c72cc */ /* 0x000fe20000008200 */
[----:B------:R-:W-:Y:S02]  /*0b90*/  UFLO.U32 UR10, UR4 ;  /* 0x00000004000a72bd */ /* 0x000fe400080e0000 */
[----:B------:R-:W-:-:S06]  /*0ba0*/  UPOPC UR4, UR4 ;  /* 0x00000004000472bf */ /* 0x000fcc0008000000 */
[----:B------:R-:W-:Y:S02]  /*0bb0*/  IMAD R7, R0, UR4, RZ ;  /* 0x0000000400077c24 */ /* 0x000fe4000f8e02ff */
[----:B------:R-:W-:Y:S01]  /*0bc0*/  IMAD.U32 R9, RZ, RZ, UR11 ;  /* 0x0000000bff097e24 */ /* 0x000fe2000f8e00ff */
[----:B-1----:R-:W-:Y:S01]  /*0bd0*/  UIADD3 UR5, UP0, UPT, UR6, 0x4, URZ ;  /* 0x0000000406057890 */ /* 0x002fe2000ff1e0ff */
[----:B------:R-:W-:-:S03]  /*0be0*/  IMAD.U32 R11, RZ, RZ, UR12 ;  /* 0x0000000cff0b7e24 */ /* 0x000fc6000f8e00ff */
[----:B------:R-:W-:Y:S02]  /*0bf0*/  UIADD3.X UR6, UPT, UPT, URZ, UR7, URZ, UP0, !UPT ;  /* 0x00000007ff067290 */ /* 0x000fe400087fe4ff */
[----:B------:R-:W-:Y:S01]  /*0c00*/  IMAD.U32 R4, RZ, RZ, UR5 ;  /* 0x00000005ff047e24 */ /* 0x000fe2000f8e00ff */
[----:B0-----:R-:W-:-:S03]  /*0c10*/  ISETP.EQ.U32.AND P0, PT, R5, UR10, PT ;  /* 0x0000000a05007c0c */ /* 0x001fc6000bf02070 */
[----:B------:R-:W-:-:S10]  /*0c20*/  IMAD.U32 R5, RZ, RZ, UR6 ;  /* 0x00000006ff057e24 */ /* 0x000fd4000f8e00ff */
[----:B--2---:R-:W-:Y:S04]  /*0c30*/  @P0 REDG.E.ADD.STRONG.GPU desc[UR8][R2.64], R7 ;  /* 0x000000070200098e */ /* 0x004fe8000c12e108 */
[----:B------:R-:W-:Y:S04]  /*0c40*/  @P0 REDG.E.MAX.S32.STRONG.GPU desc[UR8][R4.64], R9 ;  /* 0x000000090400098e */ /* 0x000fe8000d12e308 */
[----:B------:R-:W-:Y:S01]  /*0c50*/  @P0 REDG.E.MIN.S32.STRONG.GPU desc[UR8][R4.64+0x4], R11 ;  /* 0x0000040b0400098e */ /* 0x000fe2000c92e308 */
[----:B------:R-:W-:Y:S05]  /*0c60*/  EXIT ;  /* 0x000000000000794d */ /* 0x000fea0003800000 */
.L_x_2:
        /* <DEDUP_REMOVED lines=9> */
.L_x_14:


//--------------------- .text._Z17kernel_no_atomicsPiS_ --------------------------
	.section	.text._Z17kernel_no_atomicsPiS_,"ax",@progbits
	.align	128
        .global         _Z17kernel_no_atomicsPiS_
        .type           _Z17kernel_no_atomicsPiS_,@function
        .size           _Z17kernel_no_atomicsPiS_,(.L_x_15 - _Z17kernel_no_atomicsPiS_)
        .other          _Z17kernel_no_atomicsPiS_,@"STO_CUDA_ENTRY STV_DEFAULT"
_Z17kernel_no_atomicsPiS_:
.text._Z17kernel_no_atomicsPiS_:
[----:B------:R-:W-:Y:S08]  /*0000*/  LDC R1, c[0x0][0x37c] ;  /* 0x0000df00ff017b82 */ /* 0x000ff00000000800 */
[----:B------:R-:W0:Y:S01]  /*0010*/  LDC.64 R4, c[0x0][0x388] ;  /* 0x0000e200ff047b82 */ /* 0x000e220000000a00 */
[----:B------:R-:W0:Y:S01]  /*0020*/  LDCU.64 UR6, c[0x0][0x358] ;  /* 0x00006b00ff0677ac */ /* 0x000e220008000a00 */
[----:B------:R-:W1:Y:S01]  /*0030*/  LDCU.64 UR4, c[0x0][0x380] ;  /* 0x00007000ff0477ac */ /* 0x000e620008000a00 */
[----:B0-----:R0:W5:Y:S04]  /*0040*/  LDG.E R7, desc[UR6][R4.64] ;  /* 0x0000000604077981 */ /* 0x001168000c1e1900 */
[----:B------:R0:W5:Y:S04]  /*0050*/  LDG.E R6, desc[UR6][R4.64+0x4] ;  /* 0x0000040604067981 */ /* 0x000168000c1e1900 */
[----:B------:R0:W5:Y:S01]  /*0060*/  LDG.E R0, desc[UR6][R4.64+0x8] ;  /* 0x0000080604007981 */ /* 0x000162000c1e1900 */
[----:B-1----:R-:W-:-:S04]  /*0070*/  UIADD3 UR4, UP0, UPT, UR4, 0x10, URZ ;  /* 0x0000001004047890 */ /* 0x002fc8000ff1e0ff */
[----:B------:R-:W-:Y:S02]  /*0080*/  UIADD3.X UR5, UPT, UPT, URZ, UR5, URZ, UP0, !UPT ;  /* 0x00000005ff057290 */ /* 0x000fe400087fe4ff */
[----:B------:R-:W-:Y:S01]  /*0090*/  IMAD.U32 R2, RZ, RZ, UR4 ;  /* 0x00000004ff027e24 */ /* 0x000fe2000f8e00ff */
[----:B------:R-:W-:-:S03]  /*00a0*/  UMOV UR4, URZ ;  /* 0x000000ff00047c82 */ /* 0x000fc60008000000 */
[----:B0-----:R-:W-:-:S07]  /*00b0*/  IMAD.U32 R3, RZ, RZ, UR5 ;  /* 0x00000005ff037e24 */ /* 0x001fce000f8e00ff */
.L_x_11:
[----:B------:R-:W2:Y:S02]  /*00c0*/  LDG.E R8, desc[UR6][R2.64+-0x10] ;  /* 0xfffff00602087981 */ /* 0x000ea4000c1e1900 */
[----:B--2--5:R-:W-:-:S05]  /*00d0*/  IMAD.IADD R11, R8, 0x1, R7 ;  /* 0x00000001080b7824 */ /* 0x024fca00078e0207 */
[----:B0-----:R0:W-:Y:S04]  /*00e0*/  STG.E desc[UR6][R4.64], R11 ;  /* 0x0000000b04007986 */ /* 0x0011e8000c101906 */
[----:B------:R-:W2:Y:S02]  /*00f0*/  LDG.E R13, desc[UR6][R2.64+-0x10] ;  /* 0xfffff006020d7981 */ /* 0x000ea4000c1e1900 */
[----:B--2---:R-:W-:Y:S02]  /*0100*/  ISETP.GT.AND P0, PT, R13, R6, PT ;  /* 0x000000060d00720c */ /* 0x004fe40003f04270 */
[----:B------:R-:W-:-:S11]  /*0110*/  MOV R7, R13 ;  /* 0x0000000d00077202 */ /* 0x000fd60000000f00 */
[----:B0-----:R-:W-:Y:S05]  /*0120*/  @!P0 BRA `(.L_x_3) ;  /* 0x0000000000108947 */ /* 0x001fea0003800000 */
[----:B------:R-:W0:Y:S02]  /*0130*/  LDC.64 R8, c[0x0][0x388] ;  /* 0x0000e200ff087b82 */ /* 0x000e240000000a00 */
[----:B0-----:R0:W-:Y:S04]  /*0140*/  STG.E desc[UR6][R8.64+0x4], R13 ;  /* 0x0000040d08007986 */ /* 0x0011e8000c101906 */
[----:B------:R0:W5:Y:S01]  /*0150*/  LDG.E R7, desc[UR6][R2.64+-0x10] ;  /* 0xfffff00602077981 */ /* 0x000162000c1e1900 */
[----:B------:R-:W-:-:S07]  /*0160*/  IMAD.MOV.U32 R6, RZ, RZ, R13 ;  /* 0x000000ffff067224 */ /* 0x000fce00078e000d */
.L_x_3:
[----:B-----5:R-:W-:-:S13]  /*0170*/  ISETP.GE.AND P0, PT, R7, R0, PT ;  /* 0x000000000700720c */ /* 0x020fda0003f06270 */
[----:B0-----:R-:W0:Y:S02]  /*0180*/  @!P0 LDC.64 R8, c[0x0][0x388] ;  /* 0x0000e200ff088b82 */ /* 0x001e240000000a00 */
[----:B0-----:R0:W-:Y:S04]  /*0190*/  @!P0 STG.E desc[UR6][R8.64+0x8], R7 ;  /* 0x0000080708008986 */ /* 0x0011e8000c101906 */
[----:B------:R-:W2:Y:S02]  /*01a0*/  LDG.E R10, desc[UR6][R2.64+-0xc] ;  /* 0xfffff406020a7981 */ /* 0x000ea4000c1e1900 */
[----:B--2---:R-:W-:-:S05]  /*01b0*/  IMAD.IADD R10, R11, 0x1, R10 ;  /* 0x000000010b0a7824 */ /* 0x004fca00078e020a */
[----:B------:R0:W-:Y:S04]  /*01c0*/  STG.E desc[UR6][R4.64], R10 ;  /* 0x0000000a04007986 */ /* 0x0001e8000c101906 */
[----:B------:R-:W2:Y:S01]  /*01d0*/  LDG.E R13, desc[UR6][R2.64+-0xc] ;  /* 0xfffff406020d7981 */ /* 0x000ea2000c1e1900 */
[----:B------:R-:W-:Y:S01]  /*01e0*/  @!P0 IMAD.MOV.U32 R0, RZ, RZ, R7 ;  /* 0x000000ffff008224 */ /* 0x000fe200078e0007 */
[----:B--2---:R-:W-:Y:S02]  /*01f0*/  ISETP.GT.AND P1, PT, R13, R6, PT ;  /* 0x000000060d00720c */ /* 0x004fe40003f24270 */
[----:B------:R-:W-:-:S11]  /*0200*/  MOV R11, R13 ;  /* 0x0000000d000b7202 */ /* 0x000fd60000000f00 */
[----:B0-----:R-:W-:Y:S05]  /*0210*/  @!P1 BRA `(.L_x_4) ;  /* 0x00000000000c9947 */ /* 0x001fea0003800000 */
[----:B------:R0:W-:Y:S04]  /*0220*/  STG.E desc[UR6][R4.64+0x4], R13 ;  /* 0x0000040d04007986 */ /* 0x0001e8000c101906 */
[----:B------:R0:W5:Y:S01]  /*0230*/  LDG.E R11, desc[UR6][R2.64+-0xc] ;  /* 0xfffff406020b7981 */ /* 0x000162000c1e1900 */
[----:B------:R-:W-:-:S07]  /*0240*/  IMAD.MOV.U32 R6, RZ, RZ, R13 ;  /* 0x000000ffff067224 */ /* 0x000fce00078e000d */
.L_x_4:
[----:B-----5:R-:W-:-:S13]  /*0250*/  ISETP.GE.AND P0, PT, R11, R0, PT ;  /* 0x000000000b00720c */ /* 0x020fda0003f06270 */
[----:B------:R1:W-:Y:S04]  /*0260*/  @!P0 STG.E desc[UR6][R4.64+0x8], R11 ;  /* 0x0000080b04008986 */ /* 0x0003e8000c101906 */
[----:B------:R-:W2:Y:S02]  /*0270*/  LDG.E R7, desc[UR6][R2.64+-0x8] ;  /* 0xfffff80602077981 */ /* 0x000ea4000c1e1900 */
[----:B--2---:R-:W-:-:S05]  /*0280*/  IMAD.IADD R9, R10, 0x1, R7 ;  /* 0x000000010a097824 */ /* 0x004fca00078e0207 */
[----:B------:R1:W-:Y:S04]  /*0290*/  STG.E desc[UR6][R4.64], R9 ;  /* 0x0000000904007986 */ /* 0x0003e8000c101906 */
[----:B0-----:R-:W2:Y:S01]  /*02a0*/  LDG.E R13, desc[UR6][R2.64+-0x8] ;  /* 0xfffff806020d7981 */ /* 0x001ea2000c1e1900 */
[----:B------:R-:W-:Y:S01]  /*02b0*/  @!P0 IMAD.MOV.U32 R0, RZ, RZ, R11 ;  /* 0x000000ffff008224 */ /* 0x000fe200078e000b */
[----:B--2---:R-:W-:Y:S02]  /*02c0*/  ISETP.GT.AND P1, PT, R13, R6, PT ;  /* 0x000000060d00720c */ /* 0x004fe40003f24270 */
[----:B------:R-:W-:-:S11]  /*02d0*/  MOV R7, R13 ;  /* 0x0000000d00077202 */ /* 0x000fd60000000f00 */
[----:B-1----:R-:W-:Y:S05]  /*02e0*/  @!P1 BRA `(.L_x_5) ;  /* 0x00000000000c9947 */ /* 0x002fea0003800000 */
[----:B------:R0:W-:Y:S04]  /*02f0*/  STG.E desc[UR6][R4.64+0x4], R13 ;  /* 0x0000040d04007986 */ /* 0x0001e8000c101906 */
[----:B------:R0:W5:Y:S01]  /*0300*/  LDG.E R7, desc[UR6][R2.64+-0x8] ;  /* 0xfffff80602077981 */ /* 0x000162000c1e1900 */
[----:B------:R-:W-:-:S07]  /*0310*/  IMAD.MOV.U32 R6, RZ, RZ, R13 ;  /* 0x000000ffff067224 */ /* 0x000fce00078e000d */
.L_x_5:
[----:B-----5:R-:W-:-:S13]  /*0320*/  ISETP.GE.AND P0, PT, R7, R0, PT ;  /* 0x000000000700720c */ /* 0x020fda0003f06270 */
[----:B------:R1:W-:Y:S04]  /*0330*/  @!P0 STG.E desc[UR6][R4.64+0x8], R7 ;  /* 0x0000080704008986 */ /* 0x0003e8000c101906 */
[----:B------:R-:W2:Y:S02]  /*0340*/  LDG.E R8, desc[UR6][R2.64+-0x4] ;  /* 0xfffffc0602087981 */ /* 0x000ea4000c1e1900 */
[----:B--2---:R-:W-:-:S05]  /*0350*/  IMAD.IADD R8, R9, 0x1, R8 ;  /* 0x0000000109087824 */ /* 0x004fca00078e0208 */
[----:B------:R1:W-:Y:S04]  /*0360*/  STG.E desc[UR6][R4.64], R8 ;  /* 0x0000000804007986 */ /* 0x0003e8000c101906 */
[----:B------:R-:W2:Y:S01]  /*0370*/  LDG.E R11, desc[UR6][R2.64+-0x4] ;  /* 0xfffffc06020b7981 */ /* 0x000ea2000c1e1900 */
[----:B------:R-:W-:Y:S01]  /*0380*/  @!P0 IMAD.MOV.U32 R0, RZ, RZ, R7 ;  /* 0x000000ffff008224 */ /* 0x000fe200078e0007 */
[----:B--2---:R-:W-:Y:S02]  /*0390*/  ISETP.GT.AND P1, PT, R11, R6, PT ;  /* 0x000000060b00720c */ /* 0x004fe40003f24270 */
[----:B------:R-:W-:-:S11]  /*03a0*/  MOV R9, R11 ;  /* 0x0000000b00097202 */ /* 0x000fd60000000f00 */
[----:B-1----:R-:W-:Y:S05]  /*03b0*/  @!P1 BRA `(.L_x_6) ;  /* 0x00000000000c9947 */ /* 0x002fea0003800000 */
[----:B------:R1:W-:Y:S04]  /*03c0*/  STG.E desc[UR6][R4.64+0x4], R11 ;  /* 0x0000040b04007986 */ /* 0x0003e8000c101906 */
[----:B------:R1:W5:Y:S01]  /*03d0*/  LDG.E R9, desc[UR6][R2.64+-0x4] ;  /* 0xfffffc0602097981 */ /* 0x000362000c1e1900 */
[----:B------:R-:W-:-:S07]  /*03e0*/  IMAD.MOV.U32 R6, RZ, RZ, R11 ;  /* 0x000000ffff067224 */ /* 0x000fce00078e000b */
.L_x_6:
[----:B-----5:R-:W-:-:S13]  /*03f0*/  ISETP.GE.AND P0, PT, R9, R0, PT ;  /* 0x000000000900720c */ /* 0x020fda0003f06270 */
[----:B------:R2:W-:Y:S04]  /*0400*/  @!P0 STG.E desc[UR6][R4.64+0x8], R9 ;  /* 0x0000080904008986 */ /* 0x0005e8000c101906 */
[----:B------:R-:W1:Y:S02]  /*0410*/  LDG.E R7, desc[UR6][R2.64] ;  /* 0x0000000602077981 */ /* 0x000e64000c1e1900 */
[----:B-1----:R-:W-:-:S05]  /*0420*/  IMAD.IADD R11, R8, 0x1, R7 ;  /* 0x00000001080b7824 */ /* 0x002fca00078e0207 */
[----:B------:R2:W-:Y:S04]  /*0430*/  STG.E desc[UR6][R4.64], R11 ;  /* 0x0000000b04007986 */ /* 0x0005e8000c101906 */
[----:B0-----:R-:W3:Y:S01]  /*0440*/  LDG.E R13, desc[UR6][R2.64] ;  /* 0x00000006020d7981 */ /* 0x001ee2000c1e1900 */
[----:B------:R-:W-:Y:S02]  /*0450*/  @!P0 MOV R0, R9 ;  /* 0x0000000900008202 */ /* 0x000fe40000000f00 */
[----:B---3--:R-:W-:Y:S01]  /*0460*/  ISETP.GT.AND P1, PT, R13, R6, PT ;  /* 0x000000060d00720c */ /* 0x008fe20003f24270 */
[----:B------:R-:W-:-:S12]  /*0470*/  IMAD.MOV.U32 R7, RZ, RZ, R13 ;  /* 0x000000ffff077224 */ /* 0x000fd800078e000d */
[----:B--2---:R-:W-:Y:S05]  /*0480*/  @!P1 BRA `(.L_x_7) ;  /* 0x00000000000c9947 */ /* 0x004fea0003800000 */
[----:B------:R0:W-:Y:S04]  /*0490*/  STG.E desc[UR6][R4.64+0x4], R13 ;  /* 0x0000040d04007986 */ /* 0x0001e8000c101906 */
[----:B------:R0:W5:Y:S01]  /*04a0*/  LDG.E R7, desc[UR6][R2.64] ;  /* 0x0000000602077981 */ /* 0x000162000c1e1900 */
[----:B------:R-:W-:-:S07]  /*04b0*/  IMAD.MOV.U32 R6, RZ, RZ, R13 ;  /* 0x000000ffff067224 */ /* 0x000fce00078e000d */
.L_x_7:
[----:B-----5:R-:W-:-:S13]  /*04c0*/  ISETP.GE.AND P0, PT, R7, R0, PT ;  /* 0x000000000700720c */ /* 0x020fda0003f06270 */
[----:B------:R1:W-:Y:S04]  /*04d0*/  @!P0 STG.E desc[UR6][R4.64+0x8], R7 ;  /* 0x0000080704008986 */ /* 0x0003e8000c101906 */
[----:B------:R-:W2:Y:S02]  /*04e0*/  LDG.E R8, desc[UR6][R2.64+0x4] ;  /* 0x0000040602087981 */ /* 0x000ea4000c1e1900 */
[----:B--2---:R-:W-:-:S05]  /*04f0*/  IADD3 R8, PT, PT, R11, R8, RZ ;  /* 0x000000080b087210 */ /* 0x004fca0007ffe0ff */
[----:B------:R1:W-:Y:S04]  /*0500*/  STG.E desc[UR6][R4.64], R8 ;  /* 0x0000000804007986 */ /* 0x0003e8000c101906 */
[----:B------:R-:W2:Y:S01]  /*0510*/  LDG.E R11, desc[UR6][R2.64+0x4] ;  /* 0x00000406020b7981 */ /* 0x000ea2000c1e1900 */
[----:B------:R-:W-:Y:S01]  /*0520*/  @!P0 IMAD.MOV.U32 R0, RZ, RZ, R7 ;  /* 0x000000ffff008224 */ /* 0x000fe200078e0007 */
[----:B--2---:R-:W-:Y:S01]  /*0530*/  ISETP.GT.AND P1, PT, R11, R6, PT ;  /* 0x000000060b00720c */ /* 0x004fe20003f24270 */
[----:B------:R-:W-:-:S12]  /*0540*/  IMAD.MOV.U32 R9, RZ, RZ, R11 ;  /* 0x000000ffff097224 */ /* 0x000fd800078e000b */
[----:B-1----:R-:W-:Y:S05]  /*0550*/  @!P1 BRA `(.L_x_8) ;  /* 0x00000000000c9947 */ /* 0x002fea0003800000 */
[----:B------:R1:W-:Y:S04]  /*0560*/  STG.E desc[UR6][R4.64+0x4], R11 ;  /* 0x0000040b04007986 */ /* 0x0003e8000c101906 */
[----:B------:R1:W5:Y:S01]  /*0570*/  LDG.E R9, desc[UR6][R2.64+0x4] ;  /* 0x0000040602097981 */ /* 0x000362000c1e1900 */
[----:B------:R-:W-:-:S07]  /*0580*/  MOV R6, R11 ;  /* 0x0000000b00067202 */ /* 0x000fce0000000f00 */
.L_x_8:
[----:B-----5:R-:W-:-:S13]  /*0590*/  ISETP.GE.AND P0, PT, R9, R0, PT ;  /* 0x000000000900720c */ /* 0x020fda0003f06270 */
[----:B------:R2:W-:Y:S04]  /*05a0*/  @!P0 STG.E desc[UR6][R4.64+0x8], R9 ;  /* 0x0000080904008986 */ /* 0x0005e8000c101906 */
[----:B------:R-:W3:Y:S02]  /*05b0*/  LDG.E R7, desc[UR6][R2.64+0x8] ;  /* 0x0000080602077981 */ /* 0x000ee4000c1e1900 */
[----:B---3--:R-:W-:-:S05]  /*05c0*/  IMAD.IADD R8, R8, 0x1, R7 ;  /* 0x0000000108087824 */ /* 0x008fca00078e0207 */
[----:B------:R2:W-:Y:S04]  /*05d0*/  STG.E desc[UR6][R4.64], R8 ;  /* 0x0000000804007986 */ /* 0x0005e8000c101906 */
[----:B------:R-:W3:Y:S01]  /*05e0*/  LDG.E R7, desc[UR6][R2.64+0x8] ;  /* 0x0000080602077981 */ /* 0x000ee2000c1e1900 */
[----:B------:R-:W-:Y:S01]  /*05f0*/  @!P0 IMAD.MOV.U32 R0, RZ, RZ, R9 ;  /* 0x000000ffff008224 */ /* 0x000fe200078e0009 */
[----:B---3--:R-:W-:Y:S02]  /*0600*/  ISETP.GT.AND P1, PT, R7, R6, PT ;  /* 0x000000060700720c */ /* 0x008fe40003f24270 */
[----:B-1----:R-:W-:-:S11]  /*0610*/  MOV R11, R7 ;  /* 0x00000007000b7202 */ /* 0x002fd60000000f00 */
[----:B--2---:R-:W-:Y:S05]  /*0620*/  @!P1 BRA `(.L_x_9) ;  /* 0x00000000000c9947 */ /* 0x004fea0003800000 */
[----:B------:R1:W-:Y:S04]  /*0630*/  STG.E desc[UR6][R4.64+0x4], R7 ;  /* 0x0000040704007986 */ /* 0x0003e8000c101906 */
[----:B------:R1:W5:Y:S01]  /*0640*/  LDG.E R11, desc[UR6][R2.64+0x8] ;  /* 0x00000806020b7981 */ /* 0x000362000c1e1900 */
[----:B------:R-:W-:-:S07]  /*0650*/  IMAD.MOV.U32 R6, RZ, RZ, R7 ;  /* 0x000000ffff067224 */ /* 0x000fce00078e0007 */
.L_x_9:
[----:B-----5:R-:W-:-:S13]  /*0660*/  ISETP.GE.AND P0, PT, R11, R0, PT ;  /* 0x000000000b00720c */ /* 0x020fda0003f06270 */
[----:B------:R2:W-:Y:S04]  /*0670*/  @!P0 STG.E desc[UR6][R4.64+0x8], R11 ;  /* 0x0000080b04008986 */ /* 0x0005e8000c101906 */
[----:B-1----:R-:W3:Y:S02]  /*0680*/  LDG.E R7, desc[UR6][R2.64+0xc] ;  /* 0x00000c0602077981 */ /* 0x002ee4000c1e1900 */
[----:B---3--:R-:W-:-:S05]  /*0690*/  IMAD.IADD R7, R8, 0x1, R7 ;  /* 0x0000000108077824 */ /* 0x008fca00078e0207 */
[----:B------:R2:W-:Y:S04]  /*06a0*/  STG.E desc[UR6][R4.64], R7 ;  /* 0x0000000704007986 */ /* 0x0005e8000c101906 */
[----:B0-----:R-:W3:Y:S01]  /*06b0*/  LDG.E R13, desc[UR6][R2.64+0xc] ;  /* 0x00000c06020d7981 */ /* 0x001ee2000c1e1900 */
[----:B------:R-:W-:Y:S01]  /*06c0*/  UIADD3 UR4, UPT, UPT, UR4, 0x8, URZ ;  /* 0x0000000804047890 */ /* 0x000fe2000fffe0ff */
[----:B------:R-:W-:-:S03]  /*06d0*/  @!P0 MOV R0, R11 ;  /* 0x0000000b00008202 */ /* 0x000fc60000000f00 */
[----:B------:R-:W-:Y:S01]  /*06e0*/  UISETP.NE.AND UP0, UPT, UR4, 0x100000, UPT ;  /* 0x001000000400788c */ /* 0x000fe2000bf05270 */
[----:B---3--:R-:W-:Y:S01]  /*06f0*/  ISETP.GT.AND P1, PT, R13, R6, PT ;  /* 0x000000060d00720c */ /* 0x008fe20003f24270 */
[----:B------:R-:W-:-:S12]  /*0700*/  IMAD.MOV.U32 R9, RZ, RZ, R13 ;  /* 0x000000ffff097224 */ /* 0x000fd800078e000d */
[----:B--2---:R-:W-:Y:S05]  /*0710*/  @!P1 BRA `(.L_x_10) ;  /* 0x00000000000c9947 */ /* 0x004fea0003800000 */
[----:B------:R0:W-:Y:S04]  /*0720*/  STG.E desc[UR6][R4.64+0x4], R13 ;  /* 0x0000040d04007986 */ /* 0x0001e8000c101906 */
[----:B------:R0:W5:Y:S01]  /*0730*/  LDG.E R9, desc[UR6][R2.64+0xc] ;  /* 0x00000c0602097981 */ /* 0x000162000c1e1900 */
[----:B------:R-:W-:-:S07]  /*0740*/  IMAD.MOV.U32 R6, RZ, RZ, R13 ;  /* 0x000000ffff067224 */ /* 0x000fce00078e000d */
.L_x_10:
[----:B-----5:R-:W-:Y:S02]  /*0750*/  ISETP.GE.AND P0, PT, R9, R0, PT ;  /* 0x000000000900720c */ /* 0x020fe40003f06270 */
[----:B0-----:R-:W-:-:S05]  /*0760*/  IADD3 R2, P1, PT, R2, 0x20, RZ ;  /* 0x0000002002027810 */ /* 0x001fca0007f3e0ff */
[----:B------:R-:W-:-:S06]  /*0770*/  IMAD.X R3, RZ, RZ, R3, P1 ;  /* 0x000000ffff037224 */ /* 0x000fcc00008e0603 */
[----:B------:R0:W-:Y:S01]  /*0780*/  @!P0 STG.E desc[UR6][R4.64+0x8], R9 ;  /* 0x0000080904008986 */ /* 0x0001e2000c101906 */
[----:B------:R-:W-:Y:S01]  /*0790*/  @!P0 MOV R0, R9 ;  /* 0x0000000900008202 */ /* 0x000fe20000000f00 */
[----:B------:R-:W-:Y:S06]  /*07a0*/  BRA.U UP0, `(.L_x_11) ;  /* 0xfffffff900447547 */ /* 0x000fec000b83ffff */
[----:B------:R-:W-:Y:S05]  /*07b0*/  EXIT ;  /* 0x000000000000794d */ /* 0x000fea0003800000 */
.L_x_12:
        /* <DEDUP_REMOVED lines=12> */
.L_x_15:


//--------------------- .nv.shared.reserved.0     --------------------------
	.section	.nv.shared.reserved.0,"aw",@nobits
	.weak		__nv_reservedSMEM_offset_0_alias
	.size		__nv_reservedSMEM_offset_0_alias, 0, 64
	.other		__nv_reservedSMEM_offset_0_alias,@"STO_CUDA_RESERVED_SHARED STV_DEFAULT"
__nv_reservedSMEM_offset_0_alias:
	.zero		0
	.zero		64


//--------------------- .nv.constant0._Z19kernel_full_atomicsPiS_ --------------------------
	.section	.nv.constant0._Z19kernel_full_atomicsPiS_,"a",@progbits
	.sectionflags	@""
	.align	4
.nv.constant0._Z19kernel_full_atomicsPiS_:
	.zero		912


//--------------------- .nv.constant0._Z22kernel_partial_atomicsPiS_ --------------------------
	.section	.nv.constant0._Z22kernel_partial_atomicsPiS_,"a",@progbits
	.sectionflags	@""
	.align	4
.nv.constant0._Z22kernel_partial_atomicsPiS_:
	.zero		912


//--------------------- .nv.constant0._Z17kernel_no_atomicsPiS_ --------------------------
	.section	.nv.constant0._Z17kernel_no_atomicsPiS_,"a",@progbits
	.sectionflags	@""
	.align	4
.nv.constant0._Z17kernel_no_atomicsPiS_:
	.zero		912


//--------------------- SYMBOLS --------------------------

	.type		.nv.reservedSmem.offset0,@object
	.size		.nv.reservedSmem.offset0,0x4
